	.version 1.4
	.target sm_10, map_f64_to_f32
	// compiled with ./../open64/lib//be.exe
	// nvopencc 4.1 built on 2012-09-25

	//-----------------------------------------------------------
	// Compiling C:/Users/zqiao/AppData/Local/Temp/tmpxft_00001a54_00000000-11_EPRI_Kernel.cpp3.i (C:/Users/zqiao/AppData/Local/Temp/ccBI#.a03412)
	//-----------------------------------------------------------

	//-----------------------------------------------------------
	// Options:
	//-----------------------------------------------------------
	//  Target:ptx, ISA:sm_10, Endian:little, Pointer Size:64
	//  -O3	(Optimization level)
	//  -g0	(Debug level)
	//  -m2	(Report advisories)
	//-----------------------------------------------------------

	.file	1	"C:/Users/zqiao/AppData/Local/Temp/tmpxft_00001a54_00000000-10_EPRI_Kernel.cudafe2.gpu"
	.file	2	"g:\program files (x86)\microsoft visual studio 10.0\vc\include\codeanalysis\sourceannotations.h"
	.file	3	"device_runtime.h"
	.file	4	"include\host_defines.h"
	.file	5	"include\builtin_types.h"
	.file	6	"c:\cuda\v5.0\include\device_types.h"
	.file	7	"c:\cuda\v5.0\include\host_defines.h"
	.file	8	"c:\cuda\v5.0\include\driver_types.h"
	.file	9	"c:\cuda\v5.0\include\surface_types.h"
	.file	10	"c:\cuda\v5.0\include\texture_types.h"
	.file	11	"c:\cuda\v5.0\include\vector_types.h"
	.file	12	"c:\cuda\v5.0\include\builtin_types.h"
	.file	13	"include\device_launch_parameters.h"
	.file	14	"c:\cuda\v5.0\include\crt\storage_class.h"
	.file	15	"EPRI_Kernel.cu"
	.file	16	"include\common_functions.h"
	.file	17	"c:\cuda\v5.0\include\math_functions.h"
	.file	18	"c:\cuda\v5.0\include\math_constants.h"
	.file	19	"c:\cuda\v5.0\include\device_functions.h"
	.file	20	"c:\cuda\v5.0\include\sm_11_atomic_functions.h"
	.file	21	"c:\cuda\v5.0\include\sm_12_atomic_functions.h"
	.file	22	"c:\cuda\v5.0\include\sm_13_double_functions.h"
	.file	23	"c:\cuda\v5.0\include\sm_20_atomic_functions.h"
	.file	24	"c:\cuda\v5.0\include\sm_35_atomic_functions.h"
	.file	25	"c:\cuda\v5.0\include\sm_20_intrinsics.h"
	.file	26	"c:\cuda\v5.0\include\sm_30_intrinsics.h"
	.file	27	"c:\cuda\v5.0\include\sm_35_intrinsics.h"
	.file	28	"c:\cuda\v5.0\include\surface_functions.h"
	.file	29	"c:\cuda\v5.0\include\texture_fetch_functions.h"
	.file	30	"c:\cuda\v5.0\include\texture_indirect_functions.h"
	.file	31	"c:\cuda\v5.0\include\surface_indirect_functions.h"
	.file	32	"c:\cuda\v5.0\include\math_functions_dbl_ptx1.h"


	.entry _Z14EPRI_3D_kernelPdS_S_S_S_dddddd (
		.param .u64 __cudaparm__Z14EPRI_3D_kernelPdS_S_S_S_dddddd_object,
		.param .u64 __cudaparm__Z14EPRI_3D_kernelPdS_S_S_S_dddddd_projection,
		.param .u64 __cudaparm__Z14EPRI_3D_kernelPdS_S_S_S_dddddd_GX,
		.param .u64 __cudaparm__Z14EPRI_3D_kernelPdS_S_S_S_dddddd_GY,
		.param .u64 __cudaparm__Z14EPRI_3D_kernelPdS_S_S_S_dddddd_GZ,
		.param .f64 __cudaparm__Z14EPRI_3D_kernelPdS_S_S_S_dddddd_length_of_finalcube,
		.param .f64 __cudaparm__Z14EPRI_3D_kernelPdS_S_S_S_dddddd_number_of_finalimage,
		.param .f64 __cudaparm__Z14EPRI_3D_kernelPdS_S_S_S_dddddd_length_of_projection,
		.param .f64 __cudaparm__Z14EPRI_3D_kernelPdS_S_S_S_dddddd_number_of_angle,
		.param .f64 __cudaparm__Z14EPRI_3D_kernelPdS_S_S_S_dddddd_number_of_projection,
		.param .f64 __cudaparm__Z14EPRI_3D_kernelPdS_S_S_S_dddddd_interp_method)
	{
	.reg .u32 %r<26>;
	.reg .u64 %rd<28>;
	.reg .f32 %f<28>;
	.reg .f64 %fd<76>;
	.reg .pred %p<11>;
	.loc	15	1	0
$LDWbegin__Z14EPRI_3D_kernelPdS_S_S_S_dddddd:
	.loc	15	15	0
	ld.param.f64 	%fd1, [__cudaparm__Z14EPRI_3D_kernelPdS_S_S_S_dddddd_number_of_angle];
	mov.f64 	%fd2, 0d3ff0000000000000;	// 1
	setp.ge.f64 	%p1, %fd1, %fd2;
	@!%p1 bra 	$Lt_0_6658;
	cvt.s32.u16 	%r1, %ctaid.x;
	ld.param.f64 	%fd3, [__cudaparm__Z14EPRI_3D_kernelPdS_S_S_S_dddddd_number_of_finalimage];
	cvt.rn.f32.f64 	%f1, %fd3;
	mov.f32 	%f2, 0f3f000000;     	// 0.5
	mul.f32 	%f3, %f1, %f2;
	cvt.f64.f32 	%fd4, %f3;
	ld.param.f64 	%fd5, [__cudaparm__Z14EPRI_3D_kernelPdS_S_S_S_dddddd_length_of_finalcube];
	add.s32 	%r2, %r1, 1;
	cvt.rn.f64.s32 	%fd6, %r2;
	sub.f64 	%fd7, %fd6, %fd4;
	mul.f64 	%fd8, %fd5, %fd7;
	cvt.rn.f32.f64 	%f4, %fd8;
	div.full.f32 	%f5, %f4, %f1;
	cvt.f64.f32 	%fd9, %f5;
	cvt.s32.u16 	%r3, %tid.x;
	add.s32 	%r4, %r3, 1;
	cvt.rn.f64.s32 	%fd10, %r4;
	sub.f64 	%fd11, %fd10, %fd4;
	mul.f64 	%fd12, %fd5, %fd11;
	cvt.rn.f32.f64 	%f6, %fd12;
	div.full.f32 	%f7, %f6, %f1;
	cvt.f64.f32 	%fd13, %f7;
	cvt.s32.u16 	%r5, %ctaid.y;
	add.s32 	%r6, %r5, 1;
	cvt.rn.f64.s32 	%fd14, %r6;
	sub.f64 	%fd15, %fd14, %fd4;
	mul.f64 	%fd16, %fd5, %fd15;
	cvt.rn.f32.f64 	%f8, %fd16;
	div.full.f32 	%f9, %f8, %f1;
	cvt.f64.f32 	%fd17, %f9;
	ld.param.f64 	%fd18, [__cudaparm__Z14EPRI_3D_kernelPdS_S_S_S_dddddd_interp_method];
	cvt.rzi.s32.f64 	%r7, %fd18;
	ld.param.f64 	%fd19, [__cudaparm__Z14EPRI_3D_kernelPdS_S_S_S_dddddd_length_of_projection];
	cvt.rn.f32.f64 	%f10, %fd19;
	ld.param.f64 	%fd20, [__cudaparm__Z14EPRI_3D_kernelPdS_S_S_S_dddddd_number_of_projection];
	cvt.rn.f32.f64 	%f11, %fd20;
	mov.s32 	%r8, 0;
	setp.eq.s32 	%p2, %r7, %r8;
	mov.s64 	%rd1, 8;
	div.full.f32 	%f12, %f10, %f11;
	mov.f32 	%f13, 0f3f000000;    	// 0.5
	mul.f32 	%f14, %f11, %f13;
	cvt.f64.f32 	%fd21, %f14;
	ld.param.u64 	%rd2, [__cudaparm__Z14EPRI_3D_kernelPdS_S_S_S_dddddd_GZ];
	ld.param.u64 	%rd3, [__cudaparm__Z14EPRI_3D_kernelPdS_S_S_S_dddddd_GX];
	ld.param.u64 	%rd4, [__cudaparm__Z14EPRI_3D_kernelPdS_S_S_S_dddddd_GY];
	mov.s32 	%r9, 1;
$Lt_0_7170:
 //<loop> Loop body line 15, nesting depth: 1, estimated iterations: unknown
	ld.param.u64 	%rd4, [__cudaparm__Z14EPRI_3D_kernelPdS_S_S_S_dddddd_GY];
	add.u64 	%rd5, %rd1, %rd4;
	ld.global.f64 	%fd22, [%rd5+-8];
	ld.param.u64 	%rd3, [__cudaparm__Z14EPRI_3D_kernelPdS_S_S_S_dddddd_GX];
	add.u64 	%rd6, %rd1, %rd3;
	ld.global.f64 	%fd23, [%rd6+-8];
	ld.param.u64 	%rd2, [__cudaparm__Z14EPRI_3D_kernelPdS_S_S_S_dddddd_GZ];
	add.u64 	%rd7, %rd1, %rd2;
	ld.global.f64 	%fd24, [%rd7+-8];
	mul.f64 	%fd25, %fd22, %fd9;
	mad.rn.f64 	%fd26, %fd23, %fd13, %fd25;
	mad.rn.f64 	%fd27, %fd24, %fd17, %fd26;
	@!%p2 bra 	$Lt_0_7682;
	.loc	15	26	0
	cvt.rn.f32.f64 	%f15, %fd27;
	div.full.f32 	%f16, %f15, %f12;
	abs.f32 	%f17, %f16;
	mov.b32 	%r10, %f16;
	and.b32 	%r11, %r10, -2147483648;
	or.b32 	%r12, %r11, 1056964608;
	mov.b32 	%f18, %r12;
	add.f32 	%f19, %f16, %f18;
	cvt.rzi.f32.f32 	%f20, %f19;
	mov.f32 	%f21, 0f4b000000;    	// 8.38861e+006
	setp.gt.f32 	%p3, %f17, %f21;
	selp.f32 	%f22, %f16, %f20, %p3;
	mov.f32 	%f23, 0f3f000000;    	// 0.5
	setp.lt.f32 	%p4, %f17, %f23;
	@!%p4 bra 	$Lt_0_7938;
	.loc	17	10798	0
	cvt.rzi.f32.f32 	%f22, %f16;
$Lt_0_7938:
	.loc	17	10799	0
	cvt.f64.f32 	%fd28, %f22;
	add.f64 	%fd29, %fd28, %fd21;
	mov.f64 	%fd30, 0d0000000000000000;	// 0
	setp.ge.f64 	%p5, %fd29, %fd30;
	@!%p5 bra 	$Lt_0_9474;
	mov.f64 	%fd31, 0dbff0000000000000;	// -1
	.loc	15	15	0
	ld.param.f64 	%fd20, [__cudaparm__Z14EPRI_3D_kernelPdS_S_S_S_dddddd_number_of_projection];
	.loc	17	10799	0
	add.f64 	%fd32, %fd20, %fd31;
	setp.le.f64 	%p6, %fd29, %fd32;
	@!%p6 bra 	$Lt_0_9474;
	.loc	15	30	0
	cvt.rn.f64.s32 	%fd33, %r3;
	cvt.rn.f64.s32 	%fd34, %r5;
	.loc	15	15	0
	ld.param.f64 	%fd3, [__cudaparm__Z14EPRI_3D_kernelPdS_S_S_S_dddddd_number_of_finalimage];
	.loc	15	30	0
	mul.f64 	%fd35, %fd34, %fd3;
	mul.f64 	%fd36, %fd3, %fd35;
	cvt.rn.f64.s32 	%fd37, %r1;
	mad.rn.f64 	%fd38, %fd37, %fd3, %fd36;
	add.f64 	%fd39, %fd33, %fd38;
	cvt.rzi.s32.f64 	%r13, %fd39;
	ld.param.u64 	%rd8, [__cudaparm__Z14EPRI_3D_kernelPdS_S_S_S_dddddd_object];
	cvt.s64.s32 	%rd9, %r13;
	mul.wide.s32 	%rd10, %r13, 8;
	add.u64 	%rd11, %rd8, %rd10;
	ld.global.f64 	%fd40, [%rd11+0];
	ld.param.u64 	%rd12, [__cudaparm__Z14EPRI_3D_kernelPdS_S_S_S_dddddd_projection];
	sub.s32 	%r14, %r9, 1;
	cvt.rn.f64.s32 	%fd41, %r14;
	.loc	15	15	0
	ld.param.f64 	%fd20, [__cudaparm__Z14EPRI_3D_kernelPdS_S_S_S_dddddd_number_of_projection];
	.loc	15	30	0
	mad.rn.f64 	%fd42, %fd41, %fd20, %fd29;
	cvt.rzi.s32.f64 	%r15, %fd42;
	cvt.s64.s32 	%rd13, %r15;
	mul.wide.s32 	%rd14, %r15, 8;
	add.u64 	%rd15, %rd12, %rd14;
	ld.global.f64 	%fd43, [%rd15+0];
	add.f64 	%fd44, %fd40, %fd43;
	st.global.f64 	[%rd11+0], %fd44;
	bra.uni 	$Lt_0_9474;
$Lt_0_7682:
	.loc	15	33	0
	cvt.rn.f32.f64 	%f24, %fd27;
	div.full.f32 	%f16, %f24, %f12;
	cvt.rmi.f32.f32 	%f25, %f16;
	cvt.f64.f32 	%fd45, %f25;
	cvt.rzi.s32.f64 	%r16, %fd45;
	cvt.rn.f64.s32 	%fd46, %r16;
	add.f64 	%fd47, %fd46, %fd21;
	cvt.rzi.s32.f64 	%r17, %fd47;
	mov.u32 	%r18, 0;
	setp.lt.s32 	%p7, %r17, %r18;
	@%p7 bra 	$Lt_0_9474;
	cvt.rpi.f32.f32 	%f26, %f16;
	cvt.f64.f32 	%fd48, %f26;
	cvt.rzi.s32.f64 	%r19, %fd48;
	cvt.rn.f64.s32 	%fd49, %r19;
	add.f64 	%fd50, %fd49, %fd21;
	cvt.rzi.s32.f64 	%r20, %fd50;
	cvt.rn.f64.s32 	%fd51, %r20;
	mov.f64 	%fd52, 0dbff0000000000000;	// -1
	.loc	15	15	0
	ld.param.f64 	%fd20, [__cudaparm__Z14EPRI_3D_kernelPdS_S_S_S_dddddd_number_of_projection];
	.loc	15	33	0
	add.f64 	%fd53, %fd20, %fd52;
	setp.le.f64 	%p8, %fd51, %fd53;
	@!%p8 bra 	$Lt_0_9474;
	.loc	15	42	0
	sub.s32 	%r21, %r9, 1;
	cvt.rn.f64.s32 	%fd54, %r21;
	cvt.rn.f64.s32 	%fd55, %r17;
	ld.param.u64 	%rd16, [__cudaparm__Z14EPRI_3D_kernelPdS_S_S_S_dddddd_projection];
	.loc	15	15	0
	ld.param.f64 	%fd20, [__cudaparm__Z14EPRI_3D_kernelPdS_S_S_S_dddddd_number_of_projection];
	.loc	15	42	0
	mad.rn.f64 	%fd56, %fd54, %fd20, %fd55;
	cvt.rzi.s32.f64 	%r22, %fd56;
	cvt.s64.s32 	%rd17, %r22;
	mul.wide.s32 	%rd18, %r22, 8;
	add.u64 	%rd19, %rd16, %rd18;
	ld.global.f64 	%fd57, [%rd19+0];
	.loc	15	43	0
	mad.rn.f64 	%fd58, %fd54, %fd20, %fd51;
	cvt.rzi.s32.f64 	%r23, %fd58;
	cvt.s64.s32 	%rd20, %r23;
	mul.wide.s32 	%rd21, %r23, 8;
	add.u64 	%rd22, %rd16, %rd21;
	ld.global.f64 	%fd59, [%rd22+0];
	.loc	15	44	0
	cvt.rn.f64.s32 	%fd60, %r3;
	cvt.rn.f64.s32 	%fd61, %r5;
	.loc	15	15	0
	ld.param.f64 	%fd3, [__cudaparm__Z14EPRI_3D_kernelPdS_S_S_S_dddddd_number_of_finalimage];
	.loc	15	44	0
	mul.f64 	%fd62, %fd61, %fd3;
	mul.f64 	%fd63, %fd3, %fd62;
	cvt.rn.f64.s32 	%fd64, %r1;
	mad.rn.f64 	%fd65, %fd64, %fd3, %fd63;
	add.f64 	%fd66, %fd60, %fd65;
	cvt.rzi.s32.f64 	%r24, %fd66;
	ld.param.u64 	%rd23, [__cudaparm__Z14EPRI_3D_kernelPdS_S_S_S_dddddd_object];
	cvt.s64.s32 	%rd24, %r24;
	mul.wide.s32 	%rd25, %r24, 8;
	add.u64 	%rd26, %rd23, %rd25;
	ld.global.f64 	%fd67, [%rd26+0];
	cvt.f64.f32 	%fd68, %f16;
	add.f64 	%fd69, %fd68, %fd21;
	sub.f64 	%fd70, %fd69, %fd55;
	sub.f64 	%fd71, %fd59, %fd57;
	mad.rn.f64 	%fd72, %fd70, %fd71, %fd57;
	add.f64 	%fd73, %fd67, %fd72;
	st.global.f64 	[%rd26+0], %fd73;
$Lt_0_9474:
$L_0_6146:
$Lt_0_7426:
	.loc	15	23	0
	add.s32 	%r9, %r9, 1;
	add.u64 	%rd1, %rd1, 8;
	cvt.rn.f64.s32 	%fd74, %r9;
	.loc	15	15	0
	ld.param.f64 	%fd1, [__cudaparm__Z14EPRI_3D_kernelPdS_S_S_S_dddddd_number_of_angle];
	.loc	15	23	0
	setp.le.f64 	%p9, %fd74, %fd1;
	@%p9 bra 	$Lt_0_7170;
$Lt_0_6658:
	.loc	15	59	0
	exit;
$LDWend__Z14EPRI_3D_kernelPdS_S_S_S_dddddd:
	} // _Z14EPRI_3D_kernelPdS_S_S_S_dddddd



// ===== COMPILED SASS (sm_100) =====

	.target	sm_100

	.elftype	@"ET_EXEC"


//--------------------- .note.nv.tkinfo           --------------------------
	.section	.note.nv.tkinfo,"",@"SHT_NOTE"
	.sectionflags	@"SHF_NOTE_NV_TKINFO"
	.tkinfo
        /*0018*/ 	.word	0x00000002
        /*0030*/ 	.string	""
        /*0030*/ 	.string	"ptxas"
        /*0030*/ 	.string	"Cuda compilation tools, release 13.0, V13.0.88"
        /*0030*/ 	.string	"Build cuda_13.0.r13.0/compiler.36424714_0"
        /*0030*/ 	.string	"-arch sm_100 "



//--------------------- .note.nv.cuinfo           --------------------------
	.section	.note.nv.cuinfo,"",@"SHT_NOTE"
	.sectionflags	@"SHF_NOTE_NV_CUINFO"
        /*0018*/ 	.short	0x0002
        /*001a*/ 	.short	0x000a
        /*001c*/ 	.short	0x0082
	.zero		2


//--------------------- .nv.info                  --------------------------
	.section	.nv.info,"",@"SHT_CUDA_INFO"
	.align	4


	//----- nvinfo : EIATTR_REGCOUNT
	.align		4
        /*0000*/ 	.byte	0x04, 0x2f
        /*0002*/ 	.short	(.L_1 - .L_0)
	.align		4
.L_0:
        /*0004*/ 	.word	index@(_Z14EPRI_3D_kernelPdS_S_S_S_dddddd)
        /*0008*/ 	.word	0x0000001f


	//----- nvinfo : EIATTR_FRAME_SIZE
	.align		4
.L_1:
        /*000c*/ 	.byte	0x04, 0x11
        /*000e*/ 	.short	(.L_3 - .L_2)
	.align		4
.L_2:
        /*0010*/ 	.word	index@(_Z14EPRI_3D_kernelPdS_S_S_S_dddddd)
        /*0014*/ 	.word	0x00000000


	//----- nvinfo : EIATTR_MIN_STACK_SIZE
	.align		4
.L_3:
        /*0018*/ 	.byte	0x04, 0x12
        /*001a*/ 	.short	(.L_5 - .L_4)
	.align		4
.L_4:
        /*001c*/ 	.word	index@(_Z14EPRI_3D_kernelPdS_S_S_S_dddddd)
        /*0020*/ 	.word	0x00000000
.L_5:


//--------------------- .nv.compat                --------------------------
	.section	.nv.compat,"",@"SHT_CUDA_COMPAT_INFO"
	.align	4
        /*0000*/ 	.byte	0x02, 0x09, 0x00, 0x00, 0x02, 0x02, 0x01, 0x00, 0x02, 0x05, 0x05, 0x00, 0x03, 0x07, 0x01, 0x01
        /*0010*/ 	.byte	0x02, 0x03, 0x00, 0x00, 0x02, 0x06, 0x01, 0x00, 0x04, 0x0b, 0x08, 0x00, 0x01, 0x00, 0x00, 0x00
        /*0020*/ 	.byte	0x00, 0x00, 0x00, 0x00


//--------------------- .nv.info._Z14EPRI_3D_kernelPdS_S_S_S_dddddd --------------------------
	.section	.nv.info._Z14EPRI_3D_kernelPdS_S_S_S_dddddd,"",@"SHT_CUDA_INFO"
	.sectionflags	@""
	.align	4


	//----- nvinfo : EIATTR_CUDA_API_VERSION
	.align		4
        /*0000*/ 	.byte	0x04, 0x37
        /*0002*/ 	.short	(.L_7 - .L_6)
.L_6:
        /*0004*/ 	.word	0x00000082


	//----- nvinfo : EIATTR_KPARAM_INFO
	.align		4
.L_7:
        /*0008*/ 	.byte	0x04, 0x17
        /*000a*/ 	.short	(.L_9 - .L_8)
.L_8:
        /*000c*/ 	.word	0x00000000
        /*0010*/ 	.short	0x000a
        /*0012*/ 	.short	0x0050
        /*0014*/ 	.byte	0x00, 0xf0, 0x21, 0x00


	//----- nvinfo : EIATTR_KPARAM_INFO
	.align		4
.L_9:
        /*0018*/ 	.byte	0x04, 0x17
        /*001a*/ 	.short	(.L_11 - .L_10)
.L_10:
        /*001c*/ 	.word	0x00000000
        /*0020*/ 	.short	0x0009
        /*0022*/ 	.short	0x0048
        /*0024*/ 	.byte	0x00, 0xf0, 0x21, 0x00


	//----- nvinfo : EIATTR_KPARAM_INFO
	.align		4
.L_11:
        /*0028*/ 	.byte	0x04, 0x17
        /*002a*/ 	.short	(.L_13 - .L_12)
.L_12:
        /*002c*/ 	.word	0x00000000
        /*0030*/ 	.short	0x0008
        /*0032*/ 	.short	0x0040
        /*0034*/ 	.byte	0x00, 0xf0, 0x21, 0x00


	//----- nvinfo : EIATTR_KPARAM_INFO
	.align		4
.L_13:
        /*0038*/ 	.byte	0x04, 0x17
        /*003a*/ 	.short	(.L_15 - .L_14)
.L_14:
        /*003c*/ 	.word	0x00000000
        /*0040*/ 	.short	0x0007
        /*0042*/ 	.short	0x0038
        /*0044*/ 	.byte	0x00, 0xf0, 0x21, 0x00


	//----- nvinfo : EIATTR_KPARAM_INFO
	.align		4
.L_15:
        /*0048*/ 	.byte	0x04, 0x17
        /*004a*/ 	.short	(.L_17 - .L_16)
.L_16:
        /*004c*/ 	.word	0x00000000
        /*0050*/ 	.short	0x0006
        /*0052*/ 	.short	0x0030
        /*0054*/ 	.byte	0x00, 0xf0, 0x21, 0x00


	//----- nvinfo : EIATTR_KPARAM_INFO
	.align		4
.L_17:
        /*0058*/ 	.byte	0x04, 0x17
        /*005a*/ 	.short	(.L_19 - .L_18)
.L_18:
        /*005c*/ 	.word	0x00000000
        /*0060*/ 	.short	0x0005
        /*0062*/ 	.short	0x0028
        /*0064*/ 	.byte	0x00, 0xf0, 0x21, 0x00


	//----- nvinfo : EIATTR_KPARAM_INFO
	.align		4
.L_19:
        /*0068*/ 	.byte	0x04, 0x17
        /*006a*/ 	.short	(.L_21 - .L_20)
.L_20:
        /*006c*/ 	.word	0x00000000
        /*0070*/ 	.short	0x0004
        /*0072*/ 	.short	0x0020
        /*0074*/ 	.byte	0x00, 0xf0, 0x21, 0x00


	//----- nvinfo : EIATTR_KPARAM_INFO
	.align		4
.L_21:
        /*0078*/ 	.byte	0x04, 0x17
        /*007a*/ 	.short	(.L_23 - .L_22)
.L_22:
        /*007c*/ 	.word	0x00000000
        /*0080*/ 	.short	0x0003
        /*0082*/ 	.short	0x0018
        /*0084*/ 	.byte	0x00, 0xf0, 0x21, 0x00


	//----- nvinfo : EIATTR_KPARAM_INFO
	.align		4
.L_23:
        /*0088*/ 	.byte	0x04, 0x17
        /*008a*/ 	.short	(.L_25 - .L_24)
.L_24:
        /*008c*/ 	.word	0x00000000
        /*0090*/ 	.short	0x0002
        /*0092*/ 	.short	0x0010
        /*0094*/ 	.byte	0x00, 0xf0, 0x21, 0x00


	//----- nvinfo : EIATTR_KPARAM_INFO
	.align		4
.L_25:
        /*0098*/ 	.byte	0x04, 0x17
        /*009a*/ 	.short	(.L_27 - .L_26)
.L_26:
        /*009c*/ 	.word	0x00000000
        /*00a0*/ 	.short	0x0001
        /*00a2*/ 	.short	0x0008
        /*00a4*/ 	.byte	0x00, 0xf0, 0x21, 0x00


	//----- nvinfo : EIATTR_KPARAM_INFO
	.align		4
.L_27:
        /*00a8*/ 	.byte	0x04, 0x17
        /*00aa*/ 	.short	(.L_29 - .L_28)
.L_28:
        /*00ac*/ 	.word	0x00000000
        /*00b0*/ 	.short	0x0000
        /*00b2*/ 	.short	0x0000
        /*00b4*/ 	.byte	0x00, 0xf0, 0x21, 0x00


	//----- nvinfo : EIATTR_SPARSE_MMA_MASK
	.align		4
.L_29:
        /*00b8*/ 	.byte	0x03, 0x50
        /*00ba*/ 	.short	0x0000


	//----- nvinfo : EIATTR_MAXREG_COUNT
	.align		4
        /*00bc*/ 	.byte	0x03, 0x1b
        /*00be*/ 	.short	0x00ff


	//----- nvinfo : EIATTR_MERCURY_ISA_VERSION
	.align		4
        /*00c0*/ 	.byte	0x03, 0x5f
        /*00c2*/ 	.short	0x0101


	//----- nvinfo : EIATTR_VRC_CTA_INIT_COUNT
	.align		4
        /*00c4*/ 	.byte	0x02, 0x4a
	.zero		1
	.zero		1


	//----- nvinfo : EIATTR_EXIT_INSTR_OFFSETS
	.align		4
        /*00c8*/ 	.byte	0x04, 0x1c
        /*00ca*/ 	.short	(.L_31 - .L_30)


	//   ....[0]....
.L_30:
        /*00cc*/ 	.word	0x00000030


	//   ....[1]....
        /*00d0*/ 	.word	0x00000bd0


	//----- nvinfo : EIATTR_CRS_STACK_SIZE
	.align		4
.L_31:
        /*00d4*/ 	.byte	0x04, 0x1e
        /*00d6*/ 	.short	(.L_33 - .L_32)
.L_32:
        /*00d8*/ 	.word	0x00000000


	//----- nvinfo : EIATTR_CBANK_PARAM_SIZE
	.align		4
.L_33:
        /*00dc*/ 	.byte	0x03, 0x19
        /*00de*/ 	.short	0x0058


	//----- nvinfo : EIATTR_PARAM_CBANK
	.align		4
        /*00e0*/ 	.byte	0x04, 0x0a
        /*00e2*/ 	.short	(.L_35 - .L_34)
	.align		4
.L_34:
        /*00e4*/ 	.word	index@(.nv.constant0._Z14EPRI_3D_kernelPdS_S_S_S_dddddd)
        /*00e8*/ 	.short	0x0380
        /*00ea*/ 	.short	0x0058


	//----- nvinfo : EIATTR_SW_WAR
	.align		4
.L_35:
        /*00ec*/ 	.byte	0x04, 0x36
        /*00ee*/ 	.short	(.L_37 - .L_36)
.L_36:
        /*00f0*/ 	.word	0x00000008
.L_37:


//--------------------- .nv.callgraph             --------------------------
	.section	.nv.callgraph,"",@"SHT_CUDA_CALLGRAPH"
	.align	4
	.sectionentsize	8
	.align		4
        /*0000*/ 	.word	0x00000000
	.align		4
        /*0004*/ 	.word	0xffffffff
	.align		4
        /*0008*/ 	.word	0x00000000
	.align		4
        /*000c*/ 	.word	0xfffffffe
	.align		4
        /*0010*/ 	.word	0x00000000
	.align		4
        /*0014*/ 	.word	0xfffffffd
	.align		4
        /*0018*/ 	.word	0x00000000
	.align		4
        /*001c*/ 	.word	0xfffffffc


//--------------------- .text._Z14EPRI_3D_kernelPdS_S_S_S_dddddd --------------------------
	.section	.text._Z14EPRI_3D_kernelPdS_S_S_S_dddddd,"ax",@progbits
	.align	128
.text._Z14EPRI_3D_kernelPdS_S_S_S_dddddd:
        .type           _Z14EPRI_3D_kernelPdS_S_S_S_dddddd,@function
        .size           _Z14EPRI_3D_kernelPdS_S_S_S_dddddd,(.L_x_5 - _Z14EPRI_3D_kernelPdS_S_S_S_dddddd)
        .other          _Z14EPRI_3D_kernelPdS_S_S_S_dddddd,@"STO_CUDA_ENTRY STV_DEFAULT"
_Z14EPRI_3D_kernelPdS_S_S_S_dddddd:
[----:B------:R-:W-:Y:S08]  /*0000*/  LDC R1, c[0x0][0x37c] ;  /* 0x0000df00ff017b82 */ /* 0x000ff00000000800 */
[----:B------:R-:W0:Y:S02]  /*0010*/  LDC.64 R2, c[0x0][0x3c0] ;  /* 0x0000f000ff027b82 */ /* 0x000e240000000a00 */
[----:B0-----:R-:W-:-:S14]  /*0020*/  DSETP.GE.AND P0, PT, R2, 1, PT ;  /* 0x3ff000000200742a */ /* 0x001fdc0003f06000 */
[----:B------:R-:W-:Y:S05]  /*0030*/  @!P0 EXIT ;  /* 0x000000000000894d */ /* 0x000fea0003800000 */
[----:B------:R-:W0:Y:S01]  /*0040*/  S2UR UR5, SR_CTAID.X ;  /* 0x00000000000579c3 */ /* 0x000e220000002500 */
[----:B------:R-:W1:Y:S01]  /*0050*/  S2R R0, SR_TID.X ;  /* 0x0000000000007919 */ /* 0x000e620000002100 */
[----:B------:R-:W2:Y:S01]  /*0060*/  LDCU.128 UR8, c[0x0][0x3b0] ;  /* 0x00007600ff0877ac */ /* 0x000ea20008000c00 */
[----:B------:R-:W3:Y:S05]  /*0070*/  LDCU.64 UR12, c[0x0][0x3c8] ;  /* 0x00007900ff0c77ac */ /* 0x000eea0008000a00 */
[----:B------:R-:W4:Y:S01]  /*0080*/  S2UR UR6, SR_CTAID.Y ;  /* 0x00000000000679c3 */ /* 0x000f220000002600 */
[----:B------:R-:W1:Y:S01]  /*0090*/  LDCU.64 UR20, c[0x0][0x3b0] ;  /* 0x00007600ff1477ac */ /* 0x000e620008000a00 */
[----:B------:R-:W1:Y:S01]  /*00a0*/  LDCU.64 UR22, c[0x0][0x3c0] ;  /* 0x00007800ff1677ac */ /* 0x000e620008000a00 */
[----:B------:R-:W1:Y:S01]  /*00b0*/  LDCU.64 UR14, c[0x0][0x3a0] ;  /* 0x00007400ff0e77ac */ /* 0x000e620008000a00 */
[----:B--2---:R-:W2:Y:S01]  /*00c0*/  F2F.F32.F64 R4, UR8 ;  /* 0x0000000800047d10 */ /* 0x004ea20008301000 */
[----:B------:R-:W5:Y:S01]  /*00d0*/  LDCU.64 UR8, c[0x0][0x3a8] ;  /* 0x00007500ff0877ac */ /* 0x000f620008000a00 */
[----:B0-----:R-:W-:-:S06]  /*00e0*/  ULOP3.LUT UR5, UR5, 0xffff, URZ, 0xc0, !UPT ;  /* 0x0000ffff05057892 */ /* 0x001fcc000f8ec0ff */
[----:B------:R-:W-:Y:S01]  /*00f0*/  F2F.F32.F64 R22, UR10 ;  /* 0x0000000a00167d10 */ /* 0x000fe20008301000 */
[----:B------:R-:W0:Y:S01]  /*0100*/  LDCU.64 UR10, c[0x0][0x358] ;  /* 0x00006b00ff0a77ac */ /* 0x000e220008000a00 */
[----:B------:R-:W-:Y:S01]  /*0110*/  UIADD3 UR4, UPT, UPT, UR5, 0x1, URZ ;  /* 0x0000000105047890 */ /* 0x000fe2000fffe0ff */
[----:B-1----:R-:W-:Y:S01]  /*0120*/  LOP3.LUT R0, R0, 0xffff, RZ, 0xc0, !PT ;  /* 0x0000ffff00007812 */ /* 0x002fe200078ec0ff */
[----:B----4-:R-:W-:Y:S01]  /*0130*/  ULOP3.LUT UR6, UR6, 0xffff, URZ, 0xc0, !UPT ;  /* 0x0000ffff06067892 */ /* 0x010fe2000f8ec0ff */
[C---:B--2---:R-:W-:Y:S01]  /*0140*/  FMUL.FTZ R2, R4.reuse, 0.5 ;  /* 0x3f00000004027820 */ /* 0x044fe20000410000 */
[----:B------:R-:W-:Y:S01]  /*0150*/  FSETP.GT.FTZ.AND P0, PT, |R4|, 8.50705917302346158658e+37, PT ;  /* 0x7e8000000400780b */ /* 0x000fe20003f14200 */
[----:B------:R-:W1:Y:S01]  /*0160*/  LDCU.128 UR16, c[0x0][0x390] ;  /* 0x00007200ff1077ac */ /* 0x000e620008000c00 */
[----:B------:R-:W-:-:S03]  /*0170*/  IADD3 R5, PT, PT, R0, 0x1, RZ ;  /* 0x0000000100057810 */ /* 0x000fc60007ffe0ff */
[----:B------:R-:W-:Y:S01]  /*0180*/  I2F.F64 R6, UR4 ;  /* 0x0000000400067d12 */ /* 0x000fe20008201c00 */
[----:B------:R-:W-:Y:S01]  /*0190*/  UIADD3 UR4, UPT, UPT, UR6, 0x1, URZ ;  /* 0x0000000106047890 */ /* 0x000fe2000fffe0ff */
[----:B------:R-:W-:-:S06]  /*01a0*/  UMOV UR7, 0x1 ;  /* 0x0000000100077882 */ /* 0x000fcc0000000000 */
[----:B------:R-:W2:Y:S01]  /*01b0*/  F2F.F64.F32 R2, R2 ;  /* 0x0000000200027310 */ /* 0x000ea20000201800 */
[----:B------:R-:W-:-:S07]  /*01c0*/  @P0 FMUL.FTZ R4, R4, 0.25 ;  /* 0x3e80000004040820 */ /* 0x000fce0000410000 */
[----:B------:R-:W4:Y:S01]  /*01d0*/  I2F.F64 R8, R5 ;  /* 0x0000000500087312 */ /* 0x000f220000201c00 */
[----:B--2---:R-:W-:-:S07]  /*01e0*/  DADD R6, -R2, R6 ;  /* 0x0000000002067229 */ /* 0x004fce0000000106 */
[----:B------:R-:W2:Y:S01]  /*01f0*/  I2F.F64 R10, UR4 ;  /* 0x00000004000a7d12 */ /* 0x000ea20008201c00 */
[----:B------:R-:W-:Y:S01]  /*0200*/  UMOV UR4, URZ ;  /* 0x000000ff00047c82 */ /* 0x000fe20008000000 */
[----:B----4-:R-:W-:-:S06]  /*0210*/  DADD R8, -R2, R8 ;  /* 0x0000000002087229 */ /* 0x010fcc0000000108 */
[----:B---3--:R-:W3:Y:S01]  /*0220*/  F2F.F32.F64 R5, UR12 ;  /* 0x0000000c00057d10 */ /* 0x008ee20008301000 */
[----:B-----5:R-:W-:Y:S01]  /*0230*/  DMUL R6, R6, UR8 ;  /* 0x0000000806067c28 */ /* 0x020fe20008000000 */
[----:B------:R-:W-:Y:S01]  /*0240*/  UMOV UR13, 0x8 ;  /* 0x00000008000d7882 */ /* 0x000fe20000000000 */
[----:B--2---:R-:W-:-:S05]  /*0250*/  DADD R10, -R2, R10 ;  /* 0x00000000020a7229 */ /* 0x004fca000000010a */
[----:B------:R-:W2:Y:S01]  /*0260*/  MUFU.RCP R12, R4 ;  /* 0x00000004000c7308 */ /* 0x000ea20000001000 */
[----:B------:R-:W-:Y:S02]  /*0270*/  DMUL R8, R8, UR8 ;  /* 0x0000000808087c28 */ /* 0x000fe40008000000 */
[----:B------:R-:W-:Y:S01]  /*0280*/  DMUL R10, R10, UR8 ;  /* 0x000000080a0a7c28 */ /* 0x000fe20008000000 */
[----:B------:R-:W4:Y:S04]  /*0290*/  LDCU.64 UR8, c[0x0][0x3d0] ;  /* 0x00007a00ff0877ac */ /* 0x000f280008000a00 */
[----:B------:R5:W0:Y:S01]  /*02a0*/  F2F.F32.F64 R23, R6 ;  /* 0x0000000600177310 */ /* 0x000a220000301000 */
[C---:B---3--:R-:W-:Y:S01]  /*02b0*/  FSETP.GT.FTZ.AND P2, PT, |R5|.reuse, 8.50705917302346158658e+37, PT ;  /* 0x7e8000000500780b */ /* 0x048fe20003f54200 */
[----:B------:R-:W-:-:S06]  /*02c0*/  FMUL.FTZ R2, R5, 0.5 ;  /* 0x3f00000005027820 */ /* 0x000fcc0000410000 */
[----:B------:R3:W1:Y:S01]  /*02d0*/  F2F.F32.F64 R9, R8 ;  /* 0x0000000800097310 */ /* 0x0006620000301000 */
[----:B-----5:R-:W-:-:S05]  /*02e0*/  FMUL.FTZ R6, R5, 0.25 ;  /* 0x3e80000005067820 */ /* 0x020fca0000410000 */
[----:B------:R-:W-:Y:S01]  /*02f0*/  @P2 FMUL.FTZ R22, R22, 0.25 ;  /* 0x3e80000016162820 */ /* 0x000fe20000410000 */
[----:B0-----:R-:W-:Y:S01]  /*0300*/  @P0 FMUL.FTZ R23, R23, 0.25 ;  /* 0x3e80000017170820 */ /* 0x001fe20000410000 */
[----:B------:R-:W0:Y:S01]  /*0310*/  F2F.F32.F64 R11, R10 ;  /* 0x0000000a000b7310 */ /* 0x000e220000301000 */
[----:B---3--:R-:W-:Y:S02]  /*0320*/  FSEL R8, R6, R5, P2 ;  /* 0x0000000506087208 */ /* 0x008fe40001000000 */
[----:B--2---:R-:W-:Y:S01]  /*0330*/  FMUL.FTZ R23, R12, R23 ;  /* 0x000000170c177220 */ /* 0x004fe20000410000 */
[----:B-1----:R-:W-:-:S04]  /*0340*/  @P0 FMUL.FTZ R9, R9, 0.25 ;  /* 0x3e80000009090820 */ /* 0x002fc80000410000 */
[----:B------:R-:W1:Y:S01]  /*0350*/  MUFU.RCP R15, R8 ;  /* 0x00000008000f7308 */ /* 0x000e620000001000 */
[----:B------:R-:W-:Y:S01]  /*0360*/  FMUL.FTZ R5, R12, R9 ;  /* 0x000000090c057220 */ /* 0x000fe20000410000 */
[----:B0-----:R-:W-:-:S06]  /*0370*/  @P0 FMUL.FTZ R11, R11, 0.25 ;  /* 0x3e8000000b0b0820 */ /* 0x001fcc0000410000 */
[----:B----4-:R-:W0:Y:S01]  /*0380*/  F2I.F64.TRUNC R13, UR8 ;  /* 0x00000008000d7d11 */ /* 0x010e22000830d100 */
[----:B------:R-:W-:-:S07]  /*0390*/  FMUL.FTZ R6, R12, R11 ;  /* 0x0000000b0c067220 */ /* 0x000fce0000410000 */
[----:B------:R-:W2:Y:S01]  /*03a0*/  F2F.F64.F32 R2, R2 ;  /* 0x0000000200027310 */ /* 0x000ea20000201800 */
[----:B-1----:R-:W-:Y:S01]  /*03b0*/  FMUL.FTZ R22, R15, R22 ;  /* 0x000000160f167220 */ /* 0x002fe20000410000 */
[----:B0-----:R-:W-:-:S06]  /*03c0*/  ISETP.NE.AND P1, PT, R13, RZ, PT ;  /* 0x000000ff0d00720c */ /* 0x001fcc0003f25270 */
[----:B------:R-:W0:Y:S08]  /*03d0*/  F2F.F64.F32 R4, R5 ;  /* 0x0000000500047310 */ /* 0x000e300000201800 */
[----:B--2---:R-:W1:Y:S02]  /*03e0*/  F2F.F64.F32 R6, R6 ;  /* 0x0000000600067310 */ /* 0x004e640000201800 */
.L_x_3:
[----:B------:R-:W-:-:S04]  /*03f0*/  UIADD3 UR8, UP0, UPT, UR13, UR18, URZ ;  /* 0x000000120d087290 */ /* 0x000fc8000ff1e0ff */
[----:B------:R-:W-:Y:S02]  /*0400*/  UIADD3.X UR12, UPT, UPT, UR4, UR19, URZ, UP0, !UPT ;  /* 0x00000013040c7290 */ /* 0x000fe400087fe4ff */
[----:B------:R-:W-:Y:S01]  /*0410*/  UIADD3 UR9, UP0, UPT, UR13, UR16, URZ ;  /* 0x000000100d097290 */ /* 0x000fe2000ff1e0ff */
[----:B------:R-:W-:-:S03]  /*0420*/  MOV R16, UR8 ;  /* 0x0000000800107c02 */ /* 0x000fc60008000f00 */
[----:B------:R-:W-:Y:S01]  /*0430*/  MOV R17, UR12 ;  /* 0x0000000c00117c02 */ /* 0x000fe20008000f00 */
[----:B------:R-:W-:Y:S02]  /*0440*/  UIADD3.X UR12, UPT, UPT, UR4, UR17, URZ, UP0, !UPT ;  /* 0x00000011040c7290 */ /* 0x000fe400087fe4ff */
[----:B------:R-:W-:Y:S02]  /*0450*/  UIADD3 UR8, UP0, UPT, UR13, UR14, URZ ;  /* 0x0000000e0d087290 */ /* 0x000fe4000ff1e0ff */
[----:B--2---:R-:W2:Y:S01]  /*0460*/  LDG.E.64 R8, desc[UR10][R16.64+-0x8] ;  /* 0xfffff80a10087981 */ /* 0x004ea2000c1e1b00 */
[----:B------:R-:W-:Y:S01]  /*0470*/  MOV R12, UR9 ;  /* 0x00000009000c7c02 */ /* 0x000fe20008000f00 */
[----:B------:R-:W-:Y:S01]  /*0480*/  UIADD3.X UR9, UPT, UPT, UR4, UR15, URZ, UP0, !UPT ;  /* 0x0000000f04097290 */ /* 0x000fe200087fe4ff */
[----:B------:R-:W-:Y:S02]  /*0490*/  MOV R13, UR12 ;  /* 0x0000000c000d7c02 */ /* 0x000fe40008000f00 */
[----:B------:R-:W-:-:S04]  /*04a0*/  MOV R14, UR8 ;  /* 0x00000008000e7c02 */ /* 0x000fc80008000f00 */
[----:B------:R-:W0:Y:S01]  /*04b0*/  LDG.E.64 R12, desc[UR10][R12.64+-0x8] ;  /* 0xfffff80a0c0c7981 */ /* 0x000e22000c1e1b00 */
[----:B------:R-:W-:-:S06]  /*04c0*/  MOV R15, UR9 ;  /* 0x00000009000f7c02 */ /* 0x000fcc0008000f00 */
[----:B------:R-:W1:Y:S01]  /*04d0*/  LDG.E.64 R14, desc[UR10][R14.64+-0x8] ;  /* 0xfffff80a0e0e7981 */ /* 0x000e62000c1e1b00 */
[----:B------:R-:W2:Y:S01]  /*04e0*/  F2F.F64.F32 R10, R23 ;  /* 0x00000017000a7310 */ /* 0x000ea20000201800 */
[----:B------:R-:W-:Y:S01]  /*04f0*/  BSSY.RECONVERGENT B0, `(.L_x_0) ;  /* 0x0000067000007945 */ /* 0x000fe20003800200 */
[----:B--2---:R-:W-:Y:S01]  /*0500*/  DMUL R8, R10, R8 ;  /* 0x000000080a087228 */ /* 0x004fe20000000000 */
[----:B------:R-:W2:Y:S07]  /*0510*/  LDC.64 R10, c[0x0][0x3c8] ;  /* 0x0000f200ff0a7b82 */ /* 0x000eae0000000a00 */
[----:B0-----:R-:W-:-:S08]  /*0520*/  DFMA R8, R4, R12, R8 ;  /* 0x0000000c0408722b */ /* 0x001fd00000000008 */
[----:B-1----:R-:W-:Y:S01]  /*0530*/  DFMA R16, R6, R14, R8 ;  /* 0x0000000e0610722b */ /* 0x002fe20000000008 */
[----:B------:R-:W-:Y:S10]  /*0540*/  @P1 BRA `(.L_x_1) ;  /* 0x0000000000a81947 */ /* 0x000ff40003800000 */
[C---:B------:R-:W-:Y:S01]  /*0550*/  FMUL.FTZ R9, R22.reuse, 0.25 ;  /* 0x3e80000016097820 */ /* 0x040fe20000410000 */
[----:B------:R-:W-:Y:S01]  /*0560*/  FSETP.GT.FTZ.AND P0, PT, |R22|, 8.50705917302346158658e+37, PT ;  /* 0x7e8000001600780b */ /* 0x000fe20003f14200 */
[----:B------:R-:W0:Y:S01]  /*0570*/  F2F.F32.F64 R8, R16 ;  /* 0x0000001000087310 */ /* 0x000e220000301000 */
[----:B--2---:R-:W-:Y:S02]  /*0580*/  DADD R12, R10, -1 ;  /* 0xbff000000a0c7429 */ /* 0x004fe40000000000 */
[----:B------:R-:W-:-:S06]  /*0590*/  FSEL R9, R9, R22, P0 ;  /* 0x0000001609097208 */ /* 0x000fcc0000000000 */
[----:B------:R-:W1:Y:S03]  /*05a0*/  MUFU.RCP R9, R9 ;  /* 0x0000000900097308 */ /* 0x000e660000001000 */
[----:B0-----:R-:W-:-:S04]  /*05b0*/  @P0 FMUL.FTZ R8, R8, 0.25 ;  /* 0x3e80000008080820 */ /* 0x001fc80000410000 */
[----:B-1----:R-:W-:-:S05]  /*05c0*/  FMUL.FTZ R19, R9, R8 ;  /* 0x0000000809137220 */ /* 0x002fca0000410000 */
[C---:B------:R-:W-:Y:S02]  /*05d0*/  LOP3.LUT R8, R19.reuse, 0x80000000, RZ, 0xc0, !PT ;  /* 0x8000000013087812 */ /* 0x040fe400078ec0ff */
[C---:B------:R-:W-:Y:S02]  /*05e0*/  FSETP.GEU.FTZ.AND P2, PT, |R19|.reuse, 0.5, PT ;  /* 0x3f0000001300780b */ /* 0x040fe40003f5e200 */
[----:B------:R-:W-:Y:S02]  /*05f0*/  LOP3.LUT R8, R8, 0x3f000000, RZ, 0xfc, !PT ;  /* 0x3f00000008087812 */ /* 0x000fe400078efcff */
[----:B------:R-:W-:-:S03]  /*0600*/  FSETP.GT.FTZ.AND P0, PT, |R19|, 8388608, PT ;  /* 0x4b0000001300780b */ /* 0x000fc60003f14200 */
[----:B------:R-:W-:-:S06]  /*0610*/  FADD.FTZ R14, R19, R8 ;  /* 0x00000008130e7221 */ /* 0x000fcc0000010000 */
[----:B------:R-:W0:Y:S02]  /*0620*/  FRND.FTZ.TRUNC R14, R14 ;  /* 0x0000000e000e7307 */ /* 0x000e24000021d000 */
[----:B0-----:R-:W-:-:S06]  /*0630*/  FSEL R15, R19, R14, P0 ;  /* 0x0000000e130f7208 */ /* 0x001fcc0000000000 */
[----:B------:R-:W0:Y:S08]  /*0640*/  @!P2 FRND.FTZ.TRUNC R15, R19 ;  /* 0x00000013000fa307 */ /* 0x000e30000021d000 */
[----:B0-----:R-:W0:Y:S02]  /*0650*/  F2F.F64.F32 R8, R15 ;  /* 0x0000000f00087310 */ /* 0x001e240000201800 */
[----:B0-----:R-:W-:-:S08]  /*0660*/  DADD R8, R2, R8 ;  /* 0x0000000002087229 */ /* 0x001fd00000000008 */
[----:B------:R-:W-:-:S06]  /*0670*/  DSETP.GTU.AND P0, PT, R8, R12, PT ;  /* 0x0000000c0800722a */ /* 0x000fcc0003f0c000 */
[----:B------:R-:W-:-:S14]  /*0680*/  DSETP.LTU.OR P0, PT, R8, RZ, P0 ;  /* 0x000000ff0800722a */ /* 0x000fdc0000709400 */
[----:B------:R-:W-:Y:S05]  /*0690*/  @P0 BRA `(.L_x_2) ;  /* 0x0000000400300947 */ /* 0x000fea0003800000 */
[----:B------:R-:W0:Y:S01]  /*06a0*/  I2F.F64 R12, UR6 ;  /* 0x00000006000c7d12 */ /* 0x000e220008201c00 */
[----:B------:R-:W-:-:S07]  /*06b0*/  UIADD3 UR8, UPT, UPT, UR7, -0x1, URZ ;  /* 0xffffffff07087890 */ /* 0x000fce000fffe0ff */
[----:B------:R-:W1:Y:S01]  /*06c0*/  I2F.F64 R16, UR5 ;  /* 0x0000000500107d12 */ /* 0x000e620008201c00 */
[----:B0-----:R-:W-:-:S07]  /*06d0*/  DMUL R12, R12, UR20 ;  /* 0x000000140c0c7c28 */ /* 0x001fce0008000000 */
[----:B------:R-:W0:Y:S01]  /*06e0*/  I2F.F64 R18, UR8 ;  /* 0x0000000800127d12 */ /* 0x000e220008201c00 */
[----:B------:R-:W-:-:S07]  /*06f0*/  DMUL R14, R12, UR20 ;  /* 0x000000140c0e7c28 */ /* 0x000fce0008000000 */
[----:B------:R-:W2:Y:S01]  /*0700*/  I2F.F64 R12, R0 ;  /* 0x00000000000c7312 */ /* 0x000ea20000201c00 */
[----:B-1----:R-:W-:Y:S02]  /*0710*/  DFMA R14, R16, UR20, R14 ;  /* 0x00000014100e7c2b */ /* 0x002fe4000800000e */
[----:B0-----:R-:W-:Y:S01]  /*0720*/  DFMA R18, R18, R10, R8 ;  /* 0x0000000a1212722b */ /* 0x001fe20000000008 */
[----:B------:R-:W0:Y:S05]  /*0730*/  LDC.64 R10, c[0x0][0x388] ;  /* 0x0000e200ff0a7b82 */ /* 0x000e2a0000000a00 */
[----:B--2---:R-:W-:-:S03]  /*0740*/  DADD R12, R12, R14 ;  /* 0x000000000c0c7229 */ /* 0x004fc6000000000e */
[----:B------:R-:W1:Y:S01]  /*0750*/  LDC.64 R8, c[0x0][0x380] ;  /* 0x0000e000ff087b82 */ /* 0x000e620000000a00 */
[----:B------:R-:W0:Y:S08]  /*0760*/  F2I.F64.TRUNC R19, R18 ;  /* 0x0000001200137311 */ /* 0x000e30000030d100 */
[----:B------:R-:W1:Y:S01]  /*0770*/  F2I.F64.TRUNC R13, R12 ;  /* 0x0000000c000d7311 */ /* 0x000e62000030d100 */
[----:B0-----:R-:W-:-:S06]  /*0780*/  IMAD.WIDE R14, R19, 0x8, R10 ;  /* 0x00000008130e7825 */ /* 0x001fcc00078e020a */
[----:B------:R-:W2:Y:S01]  /*0790*/  LDG.E.64 R14, desc[UR10][R14.64] ;  /* 0x0000000a0e0e7981 */ /* 0x000ea2000c1e1b00 */
[----:B-1----:R-:W-:-:S05]  /*07a0*/  IMAD.WIDE R8, R13, 0x8, R8 ;  /* 0x000000080d087825 */ /* 0x002fca00078e0208 */
[----:B------:R-:W2:Y:S02]  /*07b0*/  LDG.E.64 R10, desc[UR10][R8.64] ;  /* 0x0000000a080a7981 */ /* 0x000ea4000c1e1b00 */
[----:B--2---:R-:W-:-:S07]  /*07c0*/  DADD R10, R10, R14 ;  /* 0x000000000a0a7229 */ /* 0x004fce000000000e */
[----:B------:R0:W-:Y:S01]  /*07d0*/  STG.E.64 desc[UR10][R8.64], R10 ;  /* 0x0000000a08007986 */ /* 0x0001e2000c101b0a */
[----:B------:R-:W-:Y:S05]  /*07e0*/  BRA `(.L_x_2) ;  /* 0x0000000000dc7947 */ /* 0x000fea0003800000 */
.L_x_1:
[C---:B------:R-:W-:Y:S01]  /*07f0*/  FMUL.FTZ R9, R22.reuse, 0.25 ;  /* 0x3e80000016097820 */ /* 0x040fe20000410000 */
[----:B------:R-:W-:Y:S01]  /*0800*/  FSETP.GT.FTZ.AND P0, PT, |R22|, 8.50705917302346158658e+37, PT ;  /* 0x7e8000001600780b */ /* 0x000fe20003f14200 */
[----:B------:R-:W0:Y:S03]  /*0810*/  F2F.F32.F64 R24, R16 ;  /* 0x0000001000187310 */ /* 0x000e260000301000 */
[----:B------:R-:W-:-:S05]  /*0820*/  FSEL R14, R9, R22, P0 ;  /* 0x00000016090e7208 */ /* 0x000fca0000000000 */
[----:B------:R-:W1:Y:S04]  /*0830*/  MUFU.RCP R9, R14 ;  /* 0x0000000e00097308 */ /* 0x000e680000001000 */
[----:B0-----:R-:W-:-:S04]  /*0840*/  @P0 FMUL.FTZ R24, R24, 0.25 ;  /* 0x3e80000018180820 */ /* 0x001fc80000410000 */
[----:B-1----:R-:W-:-:S04]  /*0850*/  FMUL.FTZ R24, R9, R24 ;  /* 0x0000001809187220 */ /* 0x002fc80000410000 */
[----:B------:R-:W0:Y:S08]  /*0860*/  FRND.FTZ.FLOOR R8, R24 ;  /* 0x0000001800087307 */ /* 0x000e300000215000 */
[----:B0-----:R-:W0:Y:S08]  /*0870*/  F2F.F64.F32 R8, R8 ;  /* 0x0000000800087310 */ /* 0x001e300000201800 */
[----:B0-----:R-:W0:Y:S08]  /*0880*/  F2I.F64.TRUNC R9, R8 ;  /* 0x0000000800097311 */ /* 0x001e30000030d100 */
[----:B0-----:R-:W0:Y:S02]  /*0890*/  I2F.F64 R12, R9 ;  /* 0x00000009000c7312 */ /* 0x001e240000201c00 */
[----:B0-----:R-:W-:-:S06]  /*08a0*/  DADD R12, R2, R12 ;  /* 0x00000000020c7229 */ /* 0x001fcc000000000c */
[----:B------:R-:W0:Y:S02]  /*08b0*/  F2I.F64.TRUNC R28, R12 ;  /* 0x0000000c001c7311 */ /* 0x000e24000030d100 */
[----:B0-----:R-:W-:-:S13]  /*08c0*/  ISETP.GE.AND P0, PT, R28, RZ, PT ;  /* 0x000000ff1c00720c */ /* 0x001fda0003f06270 */
[----:B------:R-:W-:Y:S05]  /*08d0*/  @!P0 BRA `(.L_x_2) ;  /* 0x0000000000a08947 */ /* 0x000fea0003800000 */
[----:B------:R-:W0:Y:S01]  /*08e0*/  FRND.FTZ.CEIL R8, R24 ;  /* 0x0000001800087307 */ /* 0x000e220000219000 */
[----:B--2---:R-:W-:-:S07]  /*08f0*/  DADD R16, R10, -1 ;  /* 0xbff000000a107429 */ /* 0x004fce0000000000 */
[----:B0-----:R-:W0:Y:S08]  /*0900*/  F2F.F64.F32 R8, R8 ;  /* 0x0000000800087310 */ /* 0x001e300000201800 */
[----:B0-----:R-:W0:Y:S08]  /*0910*/  F2I.F64.TRUNC R9, R8 ;  /* 0x0000000800097311 */ /* 0x001e30000030d100 */
[----:B0-----:R-:W0:Y:S02]  /*0920*/  I2F.F64 R12, R9 ;  /* 0x00000009000c7312 */ /* 0x001e240000201c00 */
[----:B0-----:R-:W-:-:S06]  /*0930*/  DADD R14, R2, R12 ;  /* 0x00000000020e7229 */ /* 0x001fcc000000000c */
[----:B------:R-:W0:Y:S08]  /*0940*/  F2I.F64.TRUNC R12, R14 ;  /* 0x0000000e000c7311 */ /* 0x000e30000030d100 */
[----:B0-----:R-:W0:Y:S02]  /*0950*/  I2F.F64 R12, R12 ;  /* 0x0000000c000c7312 */ /* 0x001e240000201c00 */
[----:B0-----:R-:W-:-:S14]  /*0960*/  DSETP.GTU.AND P0, PT, R12, R16, PT ;  /* 0x000000100c00722a */ /* 0x001fdc0003f0c000 */
[----:B------:R-:W-:Y:S05]  /*0970*/  @P0 BRA `(.L_x_2) ;  /* 0x0000000000780947 */ /* 0x000fea0003800000 */
[----:B------:R-:W-:Y:S01]  /*0980*/  UIADD3 UR8, UPT, UPT, UR7, -0x1, URZ ;  /* 0xffffffff07087890 */ /* 0x000fe2000fffe0ff */
[----:B------:R-:W0:Y:S01]  /*0990*/  I2F.F64 R18, UR6 ;  /* 0x0000000600127d12 */ /* 0x000e220008201c00 */
[----:B------:R-:W1:Y:S07]  /*09a0*/  LDC.64 R20, c[0x0][0x388] ;  /* 0x0000e200ff147b82 */ /* 0x000e6e0000000a00 */
[----:B------:R-:W2:Y:S01]  /*09b0*/  I2F.F64 R16, UR8 ;  /* 0x0000000800107d12 */ /* 0x000ea20008201c00 */
[----:B0-----:R-:W-:-:S07]  /*09c0*/  DMUL R18, R18, UR20 ;  /* 0x0000001412127c28 */ /* 0x001fce0008000000 */
[----:B------:R-:W0:Y:S01]  /*09d0*/  I2F.F64 R8, R28 ;  /* 0x0000001c00087312 */ /* 0x000e220000201c00 */
[----:B--2---:R-:W-:-:S07]  /*09e0*/  DFMA R12, R16, R10, R12 ;  /* 0x0000000a100c722b */ /* 0x004fce000000000c */
[----:B------:R-:W2:Y:S01]  /*09f0*/  I2F.F64 R14, UR5 ;  /* 0x00000005000e7d12 */ /* 0x000ea20008201c00 */
[----:B------:R-:W-:Y:S02]  /*0a00*/  DMUL R18, R18, UR20 ;  /* 0x0000001412127c28 */ /* 0x000fe40008000000 */
[----:B0-----:R-:W-:-:S05]  /*0a10*/  DFMA R26, R16, R10, R8 ;  /* 0x0000000a101a722b */ /* 0x001fca0000000008 */
[----:B------:R-:W0:Y:S01]  /*0a20*/  I2F.F64 R10, R0 ;  /* 0x00000000000a7312 */ /* 0x000e220000201c00 */
[----:B--2---:R-:W-:-:S07]  /*0a30*/  DFMA R18, R14, UR20, R18 ;  /* 0x000000140e127c2b */ /* 0x004fce0008000012 */
[----:B------:R-:W1:Y:S01]  /*0a40*/  F2I.F64.TRUNC R25, R26 ;  /* 0x0000001a00197311 */ /* 0x000e62000030d100 */
[----:B------:R-:W2:Y:S01]  /*0a50*/  LDC.64 R14, c[0x0][0x380] ;  /* 0x0000e000ff0e7b82 */ /* 0x000ea20000000a00 */
[----:B0-----:R-:W-:-:S06]  /*0a60*/  DADD R10, R10, R18 ;  /* 0x000000000a0a7229 */ /* 0x001fcc0000000012 */
[----:B------:R-:W0:Y:S01]  /*0a70*/  F2I.F64.TRUNC R13, R12 ;  /* 0x0000000c000d7311 */ /* 0x000e22000030d100 */
[----:B-1----:R-:W-:-:S07]  /*0a80*/  IMAD.WIDE R16, R25, 0x8, R20 ;  /* 0x0000000819107825 */ /* 0x002fce00078e0214 */
[----:B------:R-:W2:Y:S01]  /*0a90*/  F2I.F64.TRUNC R11, R10 ;  /* 0x0000000a000b7311 */ /* 0x000ea2000030d100 */
[----:B------:R-:W3:Y:S01]  /*0aa0*/  LDG.E.64 R16, desc[UR10][R16.64] ;  /* 0x0000000a10107981 */ /* 0x000ee2000c1e1b00 */
[----:B0-----:R-:W-:-:S06]  /*0ab0*/  IMAD.WIDE R18, R13, 0x8, R20 ;  /* 0x000000080d127825 */ /* 0x001fcc00078e0214 */
[----:B------:R-:W3:Y:S01]  /*0ac0*/  LDG.E.64 R18, desc[UR10][R18.64] ;  /* 0x0000000a12127981 */ /* 0x000ee2000c1e1b00 */
[----:B--2---:R-:W-:-:S05]  /*0ad0*/  IMAD.WIDE R14, R11, 0x8, R14 ;  /* 0x000000080b0e7825 */ /* 0x004fca00078e020e */
[----:B------:R-:W2:Y:S01]  /*0ae0*/  LDG.E.64 R20, desc[UR10][R14.64] ;  /* 0x0000000a0e147981 */ /* 0x000ea2000c1e1b00 */
[----:B------:R-:W0:Y:S02]  /*0af0*/  F2F.F64.F32 R24, R24 ;  /* 0x0000001800187310 */ /* 0x000e240000201800 */
[----:B0-----:R-:W-:-:S08]  /*0b00*/  DADD R12, R2, R24 ;  /* 0x00000000020c7229 */ /* 0x001fd00000000018 */
[----:B------:R-:W-:Y:S02]  /*0b10*/  DADD R12, -R8, R12 ;  /* 0x00000000080c7229 */ /* 0x000fe4000000010c */
[----:B---3--:R-:W-:-:S08]  /*0b20*/  DADD R8, -R16, R18 ;  /* 0x0000000010087229 */ /* 0x008fd00000000112 */
[----:B------:R-:W-:-:S08]  /*0b30*/  DFMA R8, R12, R8, R16 ;  /* 0x000000080c08722b */ /* 0x000fd00000000010 */
[----:B--2---:R-:W-:-:S07]  /*0b40*/  DADD R8, R8, R20 ;  /* 0x0000000008087229 */ /* 0x004fce0000000014 */
[----:B------:R1:W-:Y:S04]  /*0b50*/  STG.E.64 desc[UR10][R14.64], R8 ;  /* 0x000000080e007986 */ /* 0x0003e8000c101b0a */
.L_x_2:
[----:B------:R-:W-:Y:S05]  /*0b60*/  BSYNC.RECONVERGENT B0 ;  /* 0x0000000000007941 */ /* 0x000fea0003800200 */
.L_x_0:
[----:B------:R-:W-:Y:S02]  /*0b70*/  UIADD3 UR7, UPT, UPT, UR7, 0x1, URZ ;  /* 0x0000000107077890 */ /* 0x000fe4000fffe0ff */
[----:B------:R-:W-:-:S04]  /*0b80*/  UIADD3 UR13, UP0, UPT, UR13, 0x8, URZ ;  /* 0x000000080d0d7890 */ /* 0x000fc8000ff1e0ff */
[----:B------:R-:W-:-:S03]  /*0b90*/  UIADD3.X UR4, UPT, UPT, URZ, UR4, URZ, UP0, !UPT ;  /* 0x00000004ff047290 */ /* 0x000fc600087fe4ff */
[----:B01----:R-:W0:Y:S02]  /*0ba0*/  I2F.F64 R8, UR7 ;  /* 0x0000000700087d12 */ /* 0x003e240008201c00 */
[----:B0-----:R-:W-:-:S14]  /*0bb0*/  DSETP.GTU.AND P0, PT, R8, UR22, PT ;  /* 0x0000001608007e2a */ /* 0x001fdc000bf0c000 */
[----:B------:R-:W-:Y:S05]  /*0bc0*/  @!P0 BRA `(.L_x_3) ;  /* 0xfffffff800088947 */ /* 0x000fea000383ffff */
[----:B------:R-:W-:Y:S05]  /*0bd0*/  EXIT ;  /* 0x000000000000794d */ /* 0x000fea0003800000 */
.L_x_4:
[----:B------:R-:W-:-:S00]  /*0be0*/  BRA `(.L_x_4) ;  /* 0xfffffffc00fc7947 */ /* 0x000fc0000383ffff */
[----:B------:R-:W-:-:S00]  /*0bf0*/  NOP ;  /* 0x0000000000007918 */ /* 0x000fc00000000000 */
        /* <DEDUP_REMOVED lines=8> */
.L_x_5:


//--------------------- .nv.shared.reserved.0     --------------------------
	.section	.nv.shared.reserved.0,"aw",@nobits
	.weak		__nv_reservedSMEM_offset_0_alias
	.size		__nv_reservedSMEM_offset_0_alias, 0, 64
	.other		__nv_reservedSMEM_offset_0_alias,@"STO_CUDA_RESERVED_SHARED STV_DEFAULT"
__nv_reservedSMEM_offset_0_alias:
	.zero		0
	.zero		64


//--------------------- .nv.constant0._Z14EPRI_3D_kernelPdS_S_S_S_dddddd --------------------------
	.section	.nv.constant0._Z14EPRI_3D_kernelPdS_S_S_S_dddddd,"a",@progbits
	.sectionflags	@""
	.align	4
.nv.constant0._Z14EPRI_3D_kernelPdS_S_S_S_dddddd:
	.zero		984


//--------------------- SYMBOLS --------------------------

	.type		.nv.reservedSmem.offset0,@object
	.size		.nv.reservedSmem.offset0,0x4
